//
// Generated by NVIDIA NVVM Compiler
//
// Compiler Build ID: CL-36424714
// Cuda compilation tools, release 13.0, V13.0.88
// Based on NVVM 20.0.0
//

.version 9.0
.target sm_100
.address_size 64

	// .globl	divergence_kernel

.visible .entry divergence_kernel(
	.param .u32 divergence_kernel_param_0,
	.param .u32 divergence_kernel_param_1,
	.param .u32 divergence_kernel_param_2,
	.param .u32 divergence_kernel_param_3,
	.param .u32 divergence_kernel_param_4,
	.param .u32 divergence_kernel_param_5,
	.param .u64 .ptr .align 1 divergence_kernel_param_6,
	.param .u64 .ptr .align 1 divergence_kernel_param_7,
	.param .u64 .ptr .align 1 divergence_kernel_param_8
)
{
	.reg .pred 	%p<4>;
	.reg .b32 	%r<50>;
	.reg .b64 	%rd<39>;
	.reg .b64 	%fd<57>;

	ld.param.u32 	%r4, [divergence_kernel_param_0];
	ld.param.u32 	%r5, [divergence_kernel_param_1];
	ld.param.u32 	%r6, [divergence_kernel_param_2];
	ld.param.u32 	%r7, [divergence_kernel_param_4];
	ld.param.u64 	%rd4, [divergence_kernel_param_6];
	ld.param.u64 	%rd5, [divergence_kernel_param_7];
	ld.param.u64 	%rd6, [divergence_kernel_param_8];
	cvta.to.global.u64 	%rd1, %rd6;
	cvta.to.global.u64 	%rd2, %rd4;
	cvta.to.global.u64 	%rd3, %rd5;
	mov.u32 	%r8, %tid.x;
	mov.u32 	%r9, %ctaid.x;
	mov.u32 	%r10, %ntid.x;
	mad.lo.s32 	%r1, %r9, %r10, %r8;
	mov.u32 	%r11, %tid.y;
	mov.u32 	%r12, %ctaid.y;
	mov.u32 	%r13, %ntid.y;
	mad.lo.s32 	%r2, %r12, %r13, %r11;
	mov.u32 	%r14, %tid.z;
	mov.u32 	%r15, %ctaid.z;
	mov.u32 	%r16, %ntid.z;
	mad.lo.s32 	%r3, %r15, %r16, %r14;
	setp.eq.s32 	%p1, %r4, 3;
	@%p1 bra 	$L__BB0_5;
	setp.eq.s32 	%p2, %r4, 2;
	@%p2 bra 	$L__BB0_4;
	setp.ne.s32 	%p3, %r4, 1;
	@%p3 bra 	$L__BB0_6;
	add.s32 	%r43, %r3, 4;
	mul.lo.s32 	%r44, %r43, %r5;
	add.s32 	%r45, %r2, 4;
	mad.lo.s32 	%r46, %r45, %r5, %r1;
	mad.lo.s32 	%r47, %r44, %r6, %r46;
	add.s32 	%r48, %r47, 4;
	mul.wide.s32 	%rd34, %r48, 8;
	add.s64 	%rd35, %rd2, %rd34;
	ld.global.f64 	%fd39, [%rd35+-24];
	mad.lo.s32 	%r49, %r7, %r1, %r7;
	mul.wide.s32 	%rd36, %r49, 8;
	add.s64 	%rd37, %rd1, %rd36;
	ld.global.f64 	%fd40, [%rd37];
	ld.global.f64 	%fd41, [%rd35+-16];
	ld.global.f64 	%fd42, [%rd37+8];
	mul.f64 	%fd43, %fd41, %fd42;
	fma.rn.f64 	%fd44, %fd39, %fd40, %fd43;
	ld.global.f64 	%fd45, [%rd35+-8];
	ld.global.f64 	%fd46, [%rd37+16];
	fma.rn.f64 	%fd47, %fd45, %fd46, %fd44;
	ld.global.f64 	%fd48, [%rd35];
	ld.global.f64 	%fd49, [%rd37+24];
	fma.rn.f64 	%fd50, %fd48, %fd49, %fd47;
	ld.global.f64 	%fd51, [%rd35+8];
	ld.global.f64 	%fd52, [%rd37+32];
	fma.rn.f64 	%fd53, %fd51, %fd52, %fd50;
	ld.global.f64 	%fd54, [%rd35+16];
	ld.global.f64 	%fd55, [%rd37+40];
	fma.rn.f64 	%fd56, %fd54, %fd55, %fd53;
	add.s64 	%rd38, %rd3, %rd34;
	st.global.f64 	[%rd38], %fd56;
	bra.uni 	$L__BB0_6;
$L__BB0_4:
	add.s32 	%r35, %r2, 4;
	mad.lo.s32 	%r36, %r35, %r5, %r1;
	add.s32 	%r37, %r3, 4;
	mul.lo.s32 	%r38, %r37, %r5;
	mad.lo.s32 	%r39, %r38, %r6, %r36;
	add.s32 	%r40, %r39, 4;
	mul.wide.s32 	%rd22, %r40, 8;
	add.s64 	%rd23, %rd3, %rd22;
	ld.global.f64 	%fd20, [%rd23];
	mad.lo.s32 	%r41, %r5, -3, %r40;
	mul.wide.s32 	%rd24, %r41, 8;
	add.s64 	%rd25, %rd2, %rd24;
	ld.global.f64 	%fd21, [%rd25];
	mad.lo.s32 	%r42, %r7, %r2, %r7;
	mul.wide.s32 	%rd26, %r42, 8;
	add.s64 	%rd27, %rd1, %rd26;
	ld.global.f64 	%fd22, [%rd27];
	fma.rn.f64 	%fd23, %fd21, %fd22, %fd20;
	mul.wide.s32 	%rd28, %r5, 8;
	add.s64 	%rd29, %rd25, %rd28;
	ld.global.f64 	%fd24, [%rd29];
	ld.global.f64 	%fd25, [%rd27+8];
	fma.rn.f64 	%fd26, %fd24, %fd25, %fd23;
	add.s64 	%rd30, %rd29, %rd28;
	ld.global.f64 	%fd27, [%rd30];
	ld.global.f64 	%fd28, [%rd27+16];
	fma.rn.f64 	%fd29, %fd27, %fd28, %fd26;
	add.s64 	%rd31, %rd30, %rd28;
	ld.global.f64 	%fd30, [%rd31];
	ld.global.f64 	%fd31, [%rd27+24];
	fma.rn.f64 	%fd32, %fd30, %fd31, %fd29;
	add.s64 	%rd32, %rd31, %rd28;
	ld.global.f64 	%fd33, [%rd32];
	ld.global.f64 	%fd34, [%rd27+32];
	fma.rn.f64 	%fd35, %fd33, %fd34, %fd32;
	add.s64 	%rd33, %rd32, %rd28;
	ld.global.f64 	%fd36, [%rd33];
	ld.global.f64 	%fd37, [%rd27+40];
	fma.rn.f64 	%fd38, %fd36, %fd37, %fd35;
	st.global.f64 	[%rd23], %fd38;
	bra.uni 	$L__BB0_6;
$L__BB0_5:
	add.s32 	%r17, %r2, 4;
	mad.lo.s32 	%r18, %r17, %r5, %r1;
	add.s32 	%r19, %r18, 4;
	add.s32 	%r20, %r3, 4;
	mul.lo.s32 	%r21, %r20, %r5;
	mad.lo.s32 	%r22, %r21, %r6, %r19;
	mul.wide.s32 	%rd7, %r22, 8;
	add.s64 	%rd8, %rd3, %rd7;
	ld.global.f64 	%fd1, [%rd8];
	mad.lo.s32 	%r23, %r5, -3, %r21;
	mad.lo.s32 	%r24, %r23, %r6, %r19;
	mul.wide.s32 	%rd9, %r24, 8;
	add.s64 	%rd10, %rd2, %rd9;
	ld.global.f64 	%fd2, [%rd10];
	mad.lo.s32 	%r25, %r7, %r3, %r7;
	mul.wide.s32 	%rd11, %r25, 8;
	add.s64 	%rd12, %rd1, %rd11;
	ld.global.f64 	%fd3, [%rd12];
	fma.rn.f64 	%fd4, %fd2, %fd3, %fd1;
	add.s32 	%r26, %r23, %r5;
	mad.lo.s32 	%r27, %r26, %r6, %r19;
	mul.wide.s32 	%rd13, %r27, 8;
	add.s64 	%rd14, %rd2, %rd13;
	ld.global.f64 	%fd5, [%rd14];
	ld.global.f64 	%fd6, [%rd12+8];
	fma.rn.f64 	%fd7, %fd5, %fd6, %fd4;
	add.s32 	%r28, %r26, %r5;
	mad.lo.s32 	%r29, %r28, %r6, %r19;
	mul.wide.s32 	%rd15, %r29, 8;
	add.s64 	%rd16, %rd2, %rd15;
	ld.global.f64 	%fd8, [%rd16];
	ld.global.f64 	%fd9, [%rd12+16];
	fma.rn.f64 	%fd10, %fd8, %fd9, %fd7;
	add.s64 	%rd17, %rd2, %rd7;
	ld.global.f64 	%fd11, [%rd17];
	ld.global.f64 	%fd12, [%rd12+24];
	fma.rn.f64 	%fd13, %fd11, %fd12, %fd10;
	shl.b32 	%r30, %r5, 1;
	add.s32 	%r31, %r28, %r30;
	mad.lo.s32 	%r32, %r31, %r6, %r19;
	mul.wide.s32 	%rd18, %r32, 8;
	add.s64 	%rd19, %rd2, %rd18;
	ld.global.f64 	%fd14, [%rd19];
	ld.global.f64 	%fd15, [%rd12+32];
	fma.rn.f64 	%fd16, %fd14, %fd15, %fd13;
	add.s32 	%r33, %r31, %r5;
	mad.lo.s32 	%r34, %r33, %r6, %r19;
	mul.wide.s32 	%rd20, %r34, 8;
	add.s64 	%rd21, %rd2, %rd20;
	ld.global.f64 	%fd17, [%rd21];
	ld.global.f64 	%fd18, [%rd12+40];
	fma.rn.f64 	%fd19, %fd17, %fd18, %fd16;
	st.global.f64 	[%rd8], %fd19;
$L__BB0_6:
	ret;

}


// ===== COMPILED SASS (sm_100) =====

	.target	sm_100

	.elftype	@"ET_EXEC"


//--------------------- .note.nv.tkinfo           --------------------------
	.section	.note.nv.tkinfo,"",@"SHT_NOTE"
	.sectionflags	@"SHF_NOTE_NV_TKINFO"
	.tkinfo
        /*0018*/ 	.word	0x00000002
        /*0030*/ 	.string	""
        /*0030*/ 	.string	"ptxas"
        /*0030*/ 	.string	"Cuda compilation tools, release 13.0, V13.0.88"
        /*0030*/ 	.string	"Build cuda_13.0.r13.0/compiler.36424714_0"
        /*0030*/ 	.string	"-arch sm_100 -m 64 "



//--------------------- .note.nv.cuinfo           --------------------------
	.section	.note.nv.cuinfo,"",@"SHT_NOTE"
	.sectionflags	@"SHF_NOTE_NV_CUINFO"
        /*0018*/ 	.short	0x0002
        /*001a*/ 	.short	0x0064
        /*001c*/ 	.short	0x0082
	.zero		2


//--------------------- .nv.info                  --------------------------
	.section	.nv.info,"",@"SHT_CUDA_INFO"
	.align	4


	//----- nvinfo : EIATTR_REGCOUNT
	.align		4
        /*0000*/ 	.byte	0x04, 0x2f
        /*0002*/ 	.short	(.L_1 - .L_0)
	.align		4
.L_0:
        /*0004*/ 	.word	index@(divergence_kernel)
        /*0008*/ 	.word	0x00000020


	//----- nvinfo : EIATTR_FRAME_SIZE
	.align		4
.L_1:
        /*000c*/ 	.byte	0x04, 0x11
        /*000e*/ 	.short	(.L_3 - .L_2)
	.align		4
.L_2:
        /*0010*/ 	.word	index@(divergence_kernel)
        /*0014*/ 	.word	0x00000000


	//----- nvinfo : EIATTR_MIN_STACK_SIZE
	.align		4
.L_3:
        /*0018*/ 	.byte	0x04, 0x12
        /*001a*/ 	.short	(.L_5 - .L_4)
	.align		4
.L_4:
        /*001c*/ 	.word	index@(divergence_kernel)
        /*0020*/ 	.word	0x00000000
.L_5:


//--------------------- .nv.compat                --------------------------
	.section	.nv.compat,"",@"SHT_CUDA_COMPAT_INFO"
	.align	4
        /*0000*/ 	.byte	0x02, 0x09, 0x00, 0x00, 0x02, 0x02, 0x01, 0x00, 0x02, 0x05, 0x05, 0x00, 0x03, 0x07, 0x01, 0x01
        /*0010*/ 	.byte	0x02, 0x03, 0x00, 0x00, 0x02, 0x06, 0x01, 0x00, 0x04, 0x0b, 0x08, 0x00, 0x01, 0x00, 0x00, 0x00
        /*0020*/ 	.byte	0x00, 0x00, 0x00, 0x00


//--------------------- .nv.info.divergence_kernel --------------------------
	.section	.nv.info.divergence_kernel,"",@"SHT_CUDA_INFO"
	.sectionflags	@""
	.align	4


	//----- nvinfo : EIATTR_CUDA_API_VERSION
	.align		4
        /*0000*/ 	.byte	0x04, 0x37
        /*0002*/ 	.short	(.L_7 - .L_6)
.L_6:
        /*0004*/ 	.word	0x00000082


	//----- nvinfo : EIATTR_KPARAM_INFO
	.align		4
.L_7:
        /*0008*/ 	.byte	0x04, 0x17
        /*000a*/ 	.short	(.L_9 - .L_8)
.L_8:
        /*000c*/ 	.word	0x00000000
        /*0010*/ 	.short	0x0008
        /*0012*/ 	.short	0x0028
        /*0014*/ 	.byte	0x00, 0xf5, 0x21, 0x00


	//----- nvinfo : EIATTR_KPARAM_INFO
	.align		4
.L_9:
        /*0018*/ 	.byte	0x04, 0x17
        /*001a*/ 	.short	(.L_11 - .L_10)
.L_10:
        /*001c*/ 	.word	0x00000000
        /*0020*/ 	.short	0x0007
        /*0022*/ 	.short	0x0020
        /*0024*/ 	.byte	0x00, 0xf5, 0x21, 0x00


	//----- nvinfo : EIATTR_KPARAM_INFO
	.align		4
.L_11:
        /*0028*/ 	.byte	0x04, 0x17
        /*002a*/ 	.short	(.L_13 - .L_12)
.L_12:
        /*002c*/ 	.word	0x00000000
        /*0030*/ 	.short	0x0006
        /*0032*/ 	.short	0x0018
        /*0034*/ 	.byte	0x00, 0xf5, 0x21, 0x00


	//----- nvinfo : EIATTR_KPARAM_INFO
	.align		4
.L_13:
        /*0038*/ 	.byte	0x04, 0x17
        /*003a*/ 	.short	(.L_15 - .L_14)
.L_14:
        /*003c*/ 	.word	0x00000000
        /*0040*/ 	.short	0x0005
        /*0042*/ 	.short	0x0014
        /*0044*/ 	.byte	0x00, 0xf0, 0x11, 0x00


	//----- nvinfo : EIATTR_KPARAM_INFO
	.align		4
.L_15:
        /*0048*/ 	.byte	0x04, 0x17
        /*004a*/ 	.short	(.L_17 - .L_16)
.L_16:
        /*004c*/ 	.word	0x00000000
        /*0050*/ 	.short	0x0004
        /*0052*/ 	.short	0x0010
        /*0054*/ 	.byte	0x00, 0xf0, 0x11, 0x00


	//----- nvinfo : EIATTR_KPARAM_INFO
	.align		4
.L_17:
        /*0058*/ 	.byte	0x04, 0x17
        /*005a*/ 	.short	(.L_19 - .L_18)
.L_18:
        /*005c*/ 	.word	0x00000000
        /*0060*/ 	.short	0x0003
        /*0062*/ 	.short	0x000c
        /*0064*/ 	.byte	0x00, 0xf0, 0x11, 0x00


	//----- nvinfo : EIATTR_KPARAM_INFO
	.align		4
.L_19:
        /*0068*/ 	.byte	0x04, 0x17
        /*006a*/ 	.short	(.L_21 - .L_20)
.L_20:
        /*006c*/ 	.word	0x00000000
        /*0070*/ 	.short	0x0002
        /*0072*/ 	.short	0x0008
        /*0074*/ 	.byte	0x00, 0xf0, 0x11, 0x00


	//----- nvinfo : EIATTR_KPARAM_INFO
	.align		4
.L_21:
        /*0078*/ 	.byte	0x04, 0x17
        /*007a*/ 	.short	(.L_23 - .L_22)
.L_22:
        /*007c*/ 	.word	0x00000000
        /*0080*/ 	.short	0x0001
        /*0082*/ 	.short	0x0004
        /*0084*/ 	.byte	0x00, 0xf0, 0x11, 0x00


	//----- nvinfo : EIATTR_KPARAM_INFO
	.align		4
.L_23:
        /*0088*/ 	.byte	0x04, 0x17
        /*008a*/ 	.short	(.L_25 - .L_24)
.L_24:
        /*008c*/ 	.word	0x00000000
        /*0090*/ 	.short	0x0000
        /*0092*/ 	.short	0x0000
        /*0094*/ 	.byte	0x00, 0xf0, 0x11, 0x00


	//----- nvinfo : EIATTR_SPARSE_MMA_MASK
	.align		4
.L_25:
        /*0098*/ 	.byte	0x03, 0x50
        /*009a*/ 	.short	0x0000


	//----- nvinfo : EIATTR_MAXREG_COUNT
	.align		4
        /*009c*/ 	.byte	0x03, 0x1b
        /*009e*/ 	.short	0x00ff


	//----- nvinfo : EIATTR_MERCURY_ISA_VERSION
	.align		4
        /*00a0*/ 	.byte	0x03, 0x5f
        /*00a2*/ 	.short	0x0101


	//----- nvinfo : EIATTR_VRC_CTA_INIT_COUNT
	.align		4
        /*00a4*/ 	.byte	0x02, 0x4a
	.zero		1
	.zero		1


	//----- nvinfo : EIATTR_EXIT_INSTR_OFFSETS
	.align		4
        /*00a8*/ 	.byte	0x04, 0x1c
        /*00aa*/ 	.short	(.L_27 - .L_26)


	//   ....[0]....
.L_26:
        /*00ac*/ 	.word	0x00000140


	//   ....[1]....
        /*00b0*/ 	.word	0x00000380


	//   ....[2]....
        /*00b4*/ 	.word	0x00000630


	//   ....[3]....
        /*00b8*/ 	.word	0x00000970


	//----- nvinfo : EIATTR_CBANK_PARAM_SIZE
	.align		4
.L_27:
        /*00bc*/ 	.byte	0x03, 0x19
        /*00be*/ 	.short	0x0030


	//----- nvinfo : EIATTR_PARAM_CBANK
	.align		4
        /*00c0*/ 	.byte	0x04, 0x0a
        /*00c2*/ 	.short	(.L_29 - .L_28)
	.align		4
.L_28:
        /*00c4*/ 	.word	index@(.nv.constant0.divergence_kernel)
        /*00c8*/ 	.short	0x0380
        /*00ca*/ 	.short	0x0030


	//----- nvinfo : EIATTR_SW_WAR
	.align		4
.L_29:
        /*00cc*/ 	.byte	0x04, 0x36
        /*00ce*/ 	.short	(.L_31 - .L_30)
.L_30:
        /*00d0*/ 	.word	0x00000008
.L_31:


//--------------------- .nv.callgraph             --------------------------
	.section	.nv.callgraph,"",@"SHT_CUDA_CALLGRAPH"
	.align	4
	.sectionentsize	8
	.align		4
        /*0000*/ 	.word	0x00000000
	.align		4
        /*0004*/ 	.word	0xffffffff
	.align		4
        /*0008*/ 	.word	0x00000000
	.align		4
        /*000c*/ 	.word	0xfffffffe
	.align		4
        /*0010*/ 	.word	0x00000000
	.align		4
        /*0014*/ 	.word	0xfffffffd
	.align		4
        /*0018*/ 	.word	0x00000000
	.align		4
        /*001c*/ 	.word	0xfffffffc


//--------------------- .text.divergence_kernel   --------------------------
	.section	.text.divergence_kernel,"ax",@progbits
	.align	128
        .global         divergence_kernel
        .type           divergence_kernel,@function
        .size           divergence_kernel,(.L_x_3 - divergence_kernel)
        .other          divergence_kernel,@"STO_CUDA_ENTRY STV_DEFAULT"
divergence_kernel:
.text.divergence_kernel:
[----:B------:R-:W-:Y:S08]  /*0000*/  LDC R1, c[0x0][0x37c] ;  /* 0x0000df00ff017b82 */ /* 0x000ff00000000800 */
[----:B------:R-:W0:Y:S01]  /*0010*/  LDC R6, c[0x0][0x380] ;  /* 0x0000e000ff067b82 */ /* 0x000e220000000800 */
[----:B------:R-:W1:Y:S01]  /*0020*/  S2R R4, SR_TID.Y ;  /* 0x0000000000047919 */ /* 0x000e620000002200 */
[----:B------:R-:W2:Y:S01]  /*0030*/  LDCU.64 UR4, c[0x0][0x358] ;  /* 0x00006b00ff0477ac */ /* 0x000ea20008000a00 */
[----:B------:R-:W3:Y:S05]  /*0040*/  S2R R0, SR_TID.X ;  /* 0x0000000000007919 */ /* 0x000eea0000002100 */
[----:B------:R-:W3:Y:S01]  /*0050*/  LDC R3, c[0x0][0x360] ;  /* 0x0000d800ff037b82 */ /* 0x000ee20000000800 */
[----:B------:R-:W4:Y:S07]  /*0060*/  S2R R2, SR_TID.Z ;  /* 0x0000000000027919 */ /* 0x000f2e0000002300 */
[----:B------:R-:W1:Y:S08]  /*0070*/  S2UR UR7, SR_CTAID.Y ;  /* 0x00000000000779c3 */ /* 0x000e700000002600 */
[----:B------:R-:W1:Y:S01]  /*0080*/  LDC R5, c[0x0][0x364] ;  /* 0x0000d900ff057b82 */ /* 0x000e620000000800 */
[----:B0-----:R-:W-:-:S07]  /*0090*/  ISETP.NE.AND P0, PT, R6, 0x3, PT ;  /* 0x000000030600780c */ /* 0x001fce0003f05270 */
[----:B------:R-:W3:Y:S08]  /*00a0*/  S2UR UR6, SR_CTAID.X ;  /* 0x00000000000679c3 */ /* 0x000ef00000002500 */
[----:B------:R-:W4:Y:S08]  /*00b0*/  S2UR UR8, SR_CTAID.Z ;  /* 0x00000000000879c3 */ /* 0x000f300000002700 */
[----:B------:R-:W4:Y:S01]  /*00c0*/  LDC R7, c[0x0][0x368] ;  /* 0x0000da00ff077b82 */ /* 0x000f220000000800 */
[----:B-1----:R-:W-:-:S02]  /*00d0*/  IMAD R4, R5, UR7, R4 ;  /* 0x0000000705047c24 */ /* 0x002fc4000f8e0204 */
[----:B---3--:R-:W-:Y:S02]  /*00e0*/  IMAD R0, R3, UR6, R0 ;  /* 0x0000000603007c24 */ /* 0x008fe4000f8e0200 */
[----:B----4-:R-:W-:Y:S01]  /*00f0*/  IMAD R5, R7, UR8, R2 ;  /* 0x0000000807057c24 */ /* 0x010fe2000f8e0202 */
[----:B--2---:R-:W-:Y:S06]  /*0100*/  @!P0 BRA `(.L_x_0) ;  /* 0x00000004004c8947 */ /* 0x004fec0003800000 */
[----:B------:R-:W-:-:S13]  /*0110*/  ISETP.NE.AND P0, PT, R6, 0x2, PT ;  /* 0x000000020600780c */ /* 0x000fda0003f05270 */
[----:B------:R-:W-:Y:S05]  /*0120*/  @!P0 BRA `(.L_x_1) ;  /* 0x0000000000988947 */ /* 0x000fea0003800000 */
[----:B------:R-:W-:-:S13]  /*0130*/  ISETP.NE.AND P0, PT, R6, 0x1, PT ;  /* 0x000000010600780c */ /* 0x000fda0003f05270 */
[----:B------:R-:W-:Y:S05]  /*0140*/  @P0 EXIT ;  /* 0x000000000000094d */ /* 0x000fea0003800000 */
[----:B------:R-:W0:Y:S01]  /*0150*/  LDCU UR6, c[0x0][0x384] ;  /* 0x00007080ff0677ac */ /* 0x000e220008000800 */
[----:B------:R-:W1:Y:S01]  /*0160*/  LDC R7, c[0x0][0x390] ;  /* 0x0000e400ff077b82 */ /* 0x000e620000000800 */
[----:B------:R-:W-:Y:S01]  /*0170*/  IADD3 R5, PT, PT, R5, 0x4, RZ ;  /* 0x0000000405057810 */ /* 0x000fe20007ffe0ff */
[----:B------:R-:W2:Y:S01]  /*0180*/  LDCU UR7, c[0x0][0x388] ;  /* 0x00007100ff0777ac */ /* 0x000ea20008000800 */
[----:B------:R-:W-:-:S05]  /*0190*/  IADD3 R3, PT, PT, R4, 0x4, RZ ;  /* 0x0000000404037810 */ /* 0x000fca0007ffe0ff */
[----:B------:R-:W3:Y:S08]  /*01a0*/  LDC.64 R28, c[0x0][0x3a8] ;  /* 0x0000ea00ff1c7b82 */ /* 0x000ef00000000a00 */
[----:B------:R-:W4:Y:S01]  /*01b0*/  LDC.64 R26, c[0x0][0x398] ;  /* 0x0000e600ff1a7b82 */ /* 0x000f220000000a00 */
[----:B0-----:R-:W-:Y:S02]  /*01c0*/  IMAD R5, R5, UR6, RZ ;  /* 0x0000000605057c24 */ /* 0x001fe4000f8e02ff */
[----:B------:R-:W-:-:S04]  /*01d0*/  IMAD R2, R3, UR6, R0 ;  /* 0x0000000603027c24 */ /* 0x000fc8000f8e0200 */
[----:B--2---:R-:W-:Y:S02]  /*01e0*/  IMAD R2, R5, UR7, R2 ;  /* 0x0000000705027c24 */ /* 0x004fe4000f8e0202 */
[----:B-1----:R-:W-:-:S03]  /*01f0*/  IMAD R3, R0, R7, R7 ;  /* 0x0000000700037224 */ /* 0x002fc600078e0207 */
[----:B------:R-:W-:Y:S01]  /*0200*/  IADD3 R0, PT, PT, R2, 0x4, RZ ;  /* 0x0000000402007810 */ /* 0x000fe20007ffe0ff */
[----:B---3--:R-:W-:-:S05]  /*0210*/  IMAD.WIDE R28, R3, 0x8, R28 ;  /* 0x00000008031c7825 */ /* 0x008fca00078e021c */
[----:B------:R-:W2:Y:S01]  /*0220*/  LDG.E.64 R2, desc[UR4][R28.64+0x8] ;  /* 0x000008041c027981 */ /* 0x000ea2000c1e1b00 */
[----:B----4-:R-:W-:-:S03]  /*0230*/  IMAD.WIDE R26, R0, 0x8, R26 ;  /* 0x00000008001a7825 */ /* 0x010fc600078e021a */
[----:B------:R-:W3:Y:S04]  /*0240*/  LDG.E.64 R6, desc[UR4][R28.64] ;  /* 0x000000041c067981 */ /* 0x000ee8000c1e1b00 */
[----:B------:R-:W2:Y:S04]  /*0250*/  LDG.E.64 R4, desc[UR4][R26.64+-0x10] ;  /* 0xfffff0041a047981 */ /* 0x000ea8000c1e1b00 */
[----:B------:R-:W3:Y:S04]  /*0260*/  LDG.E.64 R8, desc[UR4][R26.64+-0x18] ;  /* 0xffffe8041a087981 */ /* 0x000ee8000c1e1b00 */
[----:B------:R-:W4:Y:S04]  /*0270*/  LDG.E.64 R10, desc[UR4][R28.64+0x10] ;  /* 0x000010041c0a7981 */ /* 0x000f28000c1e1b00 */
[----:B------:R-:W4:Y:S04]  /*0280*/  LDG.E.64 R12, desc[UR4][R26.64+-0x8] ;  /* 0xfffff8041a0c7981 */ /* 0x000f28000c1e1b00 */
[----:B------:R-:W5:Y:S04]  /*0290*/  LDG.E.64 R14, desc[UR4][R28.64+0x18] ;  /* 0x000018041c0e7981 */ /* 0x000f68000c1e1b00 */
[----:B------:R-:W5:Y:S04]  /*02a0*/  LDG.E.64 R16, desc[UR4][R26.64] ;  /* 0x000000041a107981 */ /* 0x000f68000c1e1b00 */
[----:B------:R-:W5:Y:S04]  /*02b0*/  LDG.E.64 R18, desc[UR4][R28.64+0x20] ;  /* 0x000020041c127981 */ /* 0x000f68000c1e1b00 */
[----:B------:R-:W5:Y:S04]  /*02c0*/  LDG.E.64 R20, desc[UR4][R26.64+0x8] ;  /* 0x000008041a147981 */ /* 0x000f68000c1e1b00 */
[----:B------:R-:W5:Y:S04]  /*02d0*/  LDG.E.64 R22, desc[UR4][R28.64+0x28] ;  /* 0x000028041c167981 */ /* 0x000f68000c1e1b00 */
[----:B------:R-:W5:Y:S01]  /*02e0*/  LDG.E.64 R24, desc[UR4][R26.64+0x10] ;  /* 0x000010041a187981 */ /* 0x000f62000c1e1b00 */
[----:B--2---:R-:W-:Y:S01]  /*02f0*/  DMUL R2, R4, R2 ;  /* 0x0000000204027228 */ /* 0x004fe20000000000 */
[----:B------:R-:W0:Y:S07]  /*0300*/  LDC.64 R4, c[0x0][0x3a0] ;  /* 0x0000e800ff047b82 */ /* 0x000e2e0000000a00 */
[----:B---3--:R-:W-:-:S08]  /*0310*/  DFMA R2, R8, R6, R2 ;  /* 0x000000060802722b */ /* 0x008fd00000000002 */
[----:B----4-:R-:W-:-:S08]  /*0320*/  DFMA R2, R12, R10, R2 ;  /* 0x0000000a0c02722b */ /* 0x010fd00000000002 */
[----:B-----5:R-:W-:-:S08]  /*0330*/  DFMA R2, R16, R14, R2 ;  /* 0x0000000e1002722b */ /* 0x020fd00000000002 */
[----:B------:R-:W-:Y:S01]  /*0340*/  DFMA R2, R20, R18, R2 ;  /* 0x000000121402722b */ /* 0x000fe20000000002 */
[----:B0-----:R-:W-:-:S07]  /*0350*/  IMAD.WIDE R4, R0, 0x8, R4 ;  /* 0x0000000800047825 */ /* 0x001fce00078e0204 */
[----:B------:R-:W-:-:S07]  /*0360*/  DFMA R2, R24, R22, R2 ;  /* 0x000000161802722b */ /* 0x000fce0000000002 */
[----:B------:R-:W-:Y:S01]  /*0370*/  STG.E.64 desc[UR4][R4.64], R2 ;  /* 0x0000000204007986 */ /* 0x000fe2000c101b04 */
[----:B------:R-:W-:Y:S05]  /*0380*/  EXIT ;  /* 0x000000000000794d */ /* 0x000fea0003800000 */
.L_x_1:
[----:B------:R-:W0:Y:S01]  /*0390*/  LDC R21, c[0x0][0x384] ;  /* 0x0000e100ff157b82 */ /* 0x000e220000000800 */
[----:B------:R-:W1:Y:S01]  /*03a0*/  LDCU UR6, c[0x0][0x388] ;  /* 0x00007100ff0677ac */ /* 0x000e620008000800 */
[----:B------:R-:W-:Y:S02]  /*03b0*/  IADD3 R10, PT, PT, R4, 0x4, RZ ;  /* 0x00000004040a7810 */ /* 0x000fe40007ffe0ff */
[----:B------:R-:W-:-:S04]  /*03c0*/  IADD3 R12, PT, PT, R5, 0x4, RZ ;  /* 0x00000004050c7810 */ /* 0x000fc80007ffe0ff */
[----:B------:R-:W2:Y:S08]  /*03d0*/  LDC R11, c[0x0][0x390] ;  /* 0x0000e400ff0b7b82 */ /* 0x000eb00000000800 */
[----:B------:R-:W3:Y:S08]  /*03e0*/  LDC.64 R8, c[0x0][0x3a8] ;  /* 0x0000ea00ff087b82 */ /* 0x000ef00000000a00 */
[----:B------:R-:W4:Y:S01]  /*03f0*/  LDC.64 R2, c[0x0][0x3a0] ;  /* 0x0000e800ff027b82 */ /* 0x000f220000000a00 */
[----:B0-----:R-:W-:-:S02]  /*0400*/  IMAD R10, R10, R21, R0 ;  /* 0x000000150a0a7224 */ /* 0x001fc400078e0200 */
[----:B------:R-:W-:-:S04]  /*0410*/  IMAD R5, R12, R21, RZ ;  /* 0x000000150c057224 */ /* 0x000fc800078e02ff */
[----:B-1----:R-:W-:Y:S01]  /*0420*/  IMAD R5, R5, UR6, R10 ;  /* 0x0000000605057c24 */ /* 0x002fe2000f8e020a */
[----:B------:R-:W0:Y:S04]  /*0430*/  LDC.64 R6, c[0x0][0x398] ;  /* 0x0000e600ff067b82 */ /* 0x000e280000000a00 */
[----:B------:R-:W-:Y:S01]  /*0440*/  IADD3 R0, PT, PT, R5, 0x4, RZ ;  /* 0x0000000405007810 */ /* 0x000fe20007ffe0ff */
[----:B--2---:R-:W-:-:S04]  /*0450*/  IMAD R5, R4, R11, R11 ;  /* 0x0000000b04057224 */ /* 0x004fc800078e020b */
[----:B------:R-:W-:Y:S02]  /*0460*/  IMAD R29, R21, -0x3, R0 ;  /* 0xfffffffd151d7824 */ /* 0x000fe400078e0200 */
[----:B---3--:R-:W-:-:S04]  /*0470*/  IMAD.WIDE R4, R5, 0x8, R8 ;  /* 0x0000000805047825 */ /* 0x008fc800078e0208 */
[----:B----4-:R-:W-:Y:S01]  /*0480*/  IMAD.WIDE R2, R0, 0x8, R2 ;  /* 0x0000000800027825 */ /* 0x010fe200078e0202 */
[----:B------:R-:W2:Y:S04]  /*0490*/  LDG.E.64 R26, desc[UR4][R4.64] ;  /* 0x00000004041a7981 */ /* 0x000ea8000c1e1b00 */
[----:B------:R-:W2:Y:S01]  /*04a0*/  LDG.E.64 R22, desc[UR4][R2.64] ;  /* 0x0000000402167981 */ /* 0x000ea2000c1e1b00 */
[----:B0-----:R-:W-:-:S03]  /*04b0*/  IMAD.WIDE R28, R29, 0x8, R6 ;  /* 0x000000081d1c7825 */ /* 0x001fc600078e0206 */
[----:B------:R-:W3:Y:S04]  /*04c0*/  LDG.E.64 R10, desc[UR4][R4.64+0x10] ;  /* 0x00001004040a7981 */ /* 0x000ee8000c1e1b00 */
[----:B------:R0:W2:Y:S04]  /*04d0*/  LDG.E.64 R24, desc[UR4][R28.64] ;  /* 0x000000041c187981 */ /* 0x0000a8000c1e1b00 */
[----:B------:R-:W4:Y:S01]  /*04e0*/  LDG.E.64 R6, desc[UR4][R4.64+0x8] ;  /* 0x0000080404067981 */ /* 0x000f22000c1e1b00 */
[----:B0-----:R-:W-:-:S05]  /*04f0*/  IMAD.WIDE R28, R21, 0x8, R28 ;  /* 0x00000008151c7825 */ /* 0x001fca00078e021c */
[----:B------:R-:W4:Y:S01]  /*0500*/  LDG.E.64 R8, desc[UR4][R28.64] ;  /* 0x000000041c087981 */ /* 0x000f22000c1e1b00 */
[----:B------:R-:W-:-:S05]  /*0510*/  IMAD.WIDE R14, R21, 0x8, R28 ;  /* 0x00000008150e7825 */ /* 0x000fca00078e021c */
[----:B------:R-:W3:Y:S01]  /*0520*/  LDG.E.64 R12, desc[UR4][R14.64] ;  /* 0x000000040e0c7981 */ /* 0x000ee2000c1e1b00 */
[----:B------:R-:W-:-:S03]  /*0530*/  IMAD.WIDE R18, R21, 0x8, R14 ;  /* 0x0000000815127825 */ /* 0x000fc600078e020e */
[----:B------:R-:W5:Y:S04]  /*0540*/  LDG.E.64 R28, desc[UR4][R4.64+0x28] ;  /* 0x00002804041c7981 */ /* 0x000f68000c1e1b00 */
[----:B------:R0:W5:Y:S04]  /*0550*/  LDG.E.64 R16, desc[UR4][R18.64] ;  /* 0x0000000412107981 */ /* 0x000168000c1e1b00 */
[----:B------:R-:W5:Y:S01]  /*0560*/  LDG.E.64 R14, desc[UR4][R4.64+0x18] ;  /* 0x00001804040e7981 */ /* 0x000f62000c1e1b00 */
[----:B0-----:R-:W-:-:S04]  /*0570*/  IMAD.WIDE R18, R21, 0x8, R18 ;  /* 0x0000000815127825 */ /* 0x001fc800078e0212 */
[----:B------:R-:W-:-:S06]  /*0580*/  IMAD.WIDE R20, R21, 0x8, R18 ;  /* 0x0000000815147825 */ /* 0x000fcc00078e0212 */
[----:B------:R-:W5:Y:S01]  /*0590*/  LDG.E.64 R20, desc[UR4][R20.64] ;  /* 0x0000000414147981 */ /* 0x000f62000c1e1b00 */
[----:B--2---:R-:W-:-:S03]  /*05a0*/  DFMA R22, R24, R26, R22 ;  /* 0x0000001a1816722b */ /* 0x004fc60000000016 */
[----:B------:R-:W2:Y:S04]  /*05b0*/  LDG.E.64 R26, desc[UR4][R4.64+0x20] ;  /* 0x00002004041a7981 */ /* 0x000ea8000c1e1b00 */
[----:B------:R-:W2:Y:S01]  /*05c0*/  LDG.E.64 R24, desc[UR4][R18.64] ;  /* 0x0000000412187981 */ /* 0x000ea2000c1e1b00 */
[----:B----4-:R-:W-:-:S08]  /*05d0*/  DFMA R6, R8, R6, R22 ;  /* 0x000000060806722b */ /* 0x010fd00000000016 */
[----:B---3--:R-:W-:-:S08]  /*05e0*/  DFMA R6, R12, R10, R6 ;  /* 0x0000000a0c06722b */ /* 0x008fd00000000006 */
[----:B-----5:R-:W-:-:S08]  /*05f0*/  DFMA R6, R16, R14, R6 ;  /* 0x0000000e1006722b */ /* 0x020fd00000000006 */
[----:B--2---:R-:W-:-:S08]  /*0600*/  DFMA R6, R24, R26, R6 ;  /* 0x0000001a1806722b */ /* 0x004fd00000000006 */
[----:B------:R-:W-:-:S07]  /*0610*/  DFMA R6, R20, R28, R6 ;  /* 0x0000001c1406722b */ /* 0x000fce0000000006 */
[----:B------:R-:W-:Y:S01]  /*0620*/  STG.E.64 desc[UR4][R2.64], R6 ;  /* 0x0000000602007986 */ /* 0x000fe2000c101b04 */
[----:B------:R-:W-:Y:S05]  /*0630*/  EXIT ;  /* 0x000000000000794d */ /* 0x000fea0003800000 */
.L_x_0:
        /* <DEDUP_REMOVED lines=8> */
[----:B------:R-:W-:-:S03]  /*06c0*/  IMAD R9, R13, R18, RZ ;  /* 0x000000120d097224 */ /* 0x000fc600078e02ff */
[----:B------:R-:W-:Y:S01]  /*06d0*/  IADD3 R0, PT, PT, R0, 0x4, RZ ;  /* 0x0000000400007810 */ /* 0x000fe20007ffe0ff */
[----:B------:R-:W-:Y:S01]  /*06e0*/  IMAD R13, R18, -0x3, R9 ;  /* 0xfffffffd120d7824 */ /* 0x000fe200078e0209 */
[----:B------:R-:W0:Y:S01]  /*06f0*/  LDC.64 R2, c[0x0][0x3a0] ;  /* 0x0000e800ff027b82 */ /* 0x000e220000000a00 */
[----:B--2---:R-:W-:Y:S02]  /*0700*/  IMAD R5, R5, R8, R8 ;  /* 0x0000000805057224 */ /* 0x004fe400078e0208 */
[--C-:B-1----:R-:W-:Y:S02]  /*0710*/  IMAD R25, R13, UR6, R0.reuse ;  /* 0x000000060d197c24 */ /* 0x102fe4000f8e0200 */
[----:B------:R-:W-:Y:S02]  /*0720*/  IMAD R9, R9, UR6, R0 ;  /* 0x0000000609097c24 */ /* 0x000fe4000f8e0200 */
[----:B---3--:R-:W-:-:S06]  /*0730*/  IMAD.WIDE R24, R25, 0x8, R6 ;  /* 0x0000000819187825 */ /* 0x008fcc00078e0206 */
[----:B------:R-:W2:Y:S01]  /*0740*/  LDG.E.64 R24, desc[UR4][R24.64] ;  /* 0x0000000418187981 */ /* 0x000ea2000c1e1b00 */
[----:B----4-:R-:W-:-:S05]  /*0750*/  IMAD.WIDE R4, R5, 0x8, R10 ;  /* 0x0000000805047825 */ /* 0x010fca00078e020a */
[----:B------:R-:W2:Y:S01]  /*0760*/  LDG.E.64 R20, desc[UR4][R4.64] ;  /* 0x0000000404147981 */ /* 0x000ea2000c1e1b00 */
[----:B0-----:R-:W-:Y:S01]  /*0770*/  IMAD.WIDE R2, R9, 0x8, R2 ;  /* 0x0000000809027825 */ /* 0x001fe200078e0202 */
[-C--:B------:R-:W-:Y:S02]  /*0780*/  IADD3 R13, PT, PT, R13, R18.reuse, RZ ;  /* 0x000000120d0d7210 */ /* 0x080fe40007ffe0ff */
[----:B------:R-:W3:Y:S04]  /*0790*/  LDG.E.64 R16, desc[UR4][R4.64+0x8] ;  /* 0x0000080404107981 */ /* 0x000ee8000c1e1b00 */
[----:B------:R-:W2:Y:S01]  /*07a0*/  LDG.E.64 R22, desc[UR4][R2.64] ;  /* 0x0000000402167981 */ /* 0x000ea2000c1e1b00 */
[C---:B------:R-:W-:Y:S01]  /*07b0*/  IMAD R15, R13.reuse, UR6, R0 ;  /* 0x000000060d0f7c24 */ /* 0x040fe2000f8e0200 */
[----:B------:R-:W-:-:S02]  /*07c0*/  IADD3 R19, PT, PT, R13, R18, RZ ;  /* 0x000000120d137210 */ /* 0x000fc40007ffe0ff */
[----:B------:R-:W4:Y:S01]  /*07d0*/  LDG.E.64 R12, desc[UR4][R4.64+0x10] ;  /* 0x00001004040c7981 */ /* 0x000f22000c1e1b00 */
[----:B------:R-:W-:-:S04]  /*07e0*/  IMAD.WIDE R14, R15, 0x8, R6 ;  /* 0x000000080f0e7825 */ /* 0x000fc800078e0206 */
[----:B------:R-:W-:Y:S02]  /*07f0*/  IMAD R11, R19, UR6, R0 ;  /* 0x00000006130b7c24 */ /* 0x000fe4000f8e0200 */
[----:B------:R-:W3:Y:S02]  /*0800*/  LDG.E.64 R14, desc[UR4][R14.64] ;  /* 0x000000040e0e7981 */ /* 0x000ee4000c1e1b00 */
[----:B------:R-:W-:Y:S01]  /*0810*/  IMAD.WIDE R10, R11, 0x8, R6 ;  /* 0x000000080b0a7825 */ /* 0x000fe200078e0206 */
[----:B------:R-:W-:-:S03]  /*0820*/  LEA R19, R18, R19, 0x1 ;  /* 0x0000001312137211 */ /* 0x000fc600078e08ff */
[----:B------:R-:W-:Y:S02]  /*0830*/  IMAD.WIDE R8, R9, 0x8, R6 ;  /* 0x0000000809087825 */ /* 0x000fe400078e0206 */
[----:B------:R-:W4:Y:S01]  /*0840*/  LDG.E.64 R10, desc[UR4][R10.64] ;  /* 0x000000040a0a7981 */ /* 0x000f22000c1e1b00 */
[----:B------:R-:W-:-:S03]  /*0850*/  IADD3 R27, PT, PT, R19, R18, RZ ;  /* 0x00000012131b7210 */ /* 0x000fc60007ffe0ff */
[----:B------:R-:W5:Y:S02]  /*0860*/  LDG.E.64 R8, desc[UR4][R8.64] ;  /* 0x0000000408087981 */ /* 0x000f64000c1e1b00 */
[--C-:B------:R-:W-:Y:S01]  /*0870*/  IMAD R27, R27, UR6, R0.reuse ;  /* 0x000000061b1b7c24 */ /* 0x100fe2000f8e0200 */
[----:B--2---:R-:W-:Y:S01]  /*0880*/  DFMA R20, R24, R20, R22 ;  /* 0x000000141814722b */ /* 0x004fe20000000016 */
[----:B------:R-:W-:Y:S01]  /*0890*/  IMAD R25, R19, UR6, R0 ;  /* 0x0000000613197c24 */ /* 0x000fe2000f8e0200 */
[----:B------:R-:W5:Y:S03]  /*08a0*/  LDG.E.64 R22, desc[UR4][R4.64+0x18] ;  /* 0x0000180404167981 */ /* 0x000f66000c1e1b00 */
[--C-:B------:R-:W-:Y:S02]  /*08b0*/  IMAD.WIDE R18, R25, 0x8, R6.reuse ;  /* 0x0000000819127825 */ /* 0x100fe400078e0206 */
[----:B------:R-:W2:Y:S02]  /*08c0*/  LDG.E.64 R24, desc[UR4][R4.64+0x20] ;  /* 0x0000200404187981 */ /* 0x000ea4000c1e1b00 */
[----:B------:R-:W-:-:S02]  /*08d0*/  IMAD.WIDE R6, R27, 0x8, R6 ;  /* 0x000000081b067825 */ /* 0x000fc400078e0206 */
[----:B------:R-:W2:Y:S04]  /*08e0*/  LDG.E.64 R18, desc[UR4][R18.64] ;  /* 0x0000000412127981 */ /* 0x000ea8000c1e1b00 */
[----:B------:R-:W2:Y:S04]  /*08f0*/  LDG.E.64 R26, desc[UR4][R4.64+0x28] ;  /* 0x00002804041a7981 */ /* 0x000ea8000c1e1b00 */
[----:B------:R-:W2:Y:S01]  /*0900*/  LDG.E.64 R6, desc[UR4][R6.64] ;  /* 0x0000000406067981 */ /* 0x000ea2000c1e1b00 */
[----:B---3--:R-:W-:-:S08]  /*0910*/  DFMA R14, R14, R16, R20 ;  /* 0x000000100e0e722b */ /* 0x008fd00000000014 */
[----:B----4-:R-:W-:-:S08]  /*0920*/  DFMA R10, R10, R12, R14 ;  /* 0x0000000c0a0a722b */ /* 0x010fd0000000000e */
[----:B-----5:R-:W-:-:S08]  /*0930*/  DFMA R8, R8, R22, R10 ;  /* 0x000000160808722b */ /* 0x020fd0000000000a */
[----:B--2---:R-:W-:-:S08]  /*0940*/  DFMA R8, R18, R24, R8 ;  /* 0x000000181208722b */ /* 0x004fd00000000008 */
[----:B------:R-:W-:-:S07]  /*0950*/  DFMA R8, R6, R26, R8 ;  /* 0x0000001a0608722b */ /* 0x000fce0000000008 */
[----:B------:R-:W-:Y:S01]  /*0960*/  STG.E.64 desc[UR4][R2.64], R8 ;  /* 0x0000000802007986 */ /* 0x000fe2000c101b04 */
[----:B------:R-:W-:Y:S05]  /*0970*/  EXIT ;  /* 0x000000000000794d */ /* 0x000fea0003800000 */
.L_x_2:
[----:B------:R-:W-:-:S00]  /*0980*/  BRA `(.L_x_2) ;  /* 0xfffffffc00fc7947 */ /* 0x000fc0000383ffff */
[----:B------:R-:W-:-:S00]  /*0990*/  NOP ;  /* 0x0000000000007918 */ /* 0x000fc00000000000 */
        /* <DEDUP_REMOVED lines=14> */
.L_x_3:


//--------------------- .nv.shared.reserved.0     --------------------------
	.section	.nv.shared.reserved.0,"aw",@nobits
	.weak		__nv_reservedSMEM_offset_0_alias
	.size		__nv_reservedSMEM_offset_0_alias, 0, 64
	.other		__nv_reservedSMEM_offset_0_alias,@"STO_CUDA_RESERVED_SHARED STV_DEFAULT"
__nv_reservedSMEM_offset_0_alias:
	.zero		0
	.zero		64


//--------------------- .nv.constant0.divergence_kernel --------------------------
	.section	.nv.constant0.divergence_kernel,"a",@progbits
	.sectionflags	@""
	.align	4
.nv.constant0.divergence_kernel:
	.zero		944


//--------------------- SYMBOLS --------------------------

	.type		.nv.reservedSmem.offset0,@object
	.size		.nv.reservedSmem.offset0,0x4
